//
// Generated by NVIDIA NVVM Compiler
//
// Compiler Build ID: CL-36424714
// Cuda compilation tools, release 13.0, V13.0.88
// Based on NVVM 20.0.0
//

.version 9.0
.target sm_100
.address_size 64

	// .globl	_Z28compute_action_probabilitiesPfS_i

.visible .entry _Z28compute_action_probabilitiesPfS_i(
	.param .u64 .ptr .align 1 _Z28compute_action_probabilitiesPfS_i_param_0,
	.param .u64 .ptr .align 1 _Z28compute_action_probabilitiesPfS_i_param_1,
	.param .u32 _Z28compute_action_probabilitiesPfS_i_param_2
)
{
	.reg .pred 	%p<4>;
	.reg .b32 	%r<6>;
	.reg .b32 	%f<17>;
	.reg .b64 	%rd<8>;

	ld.param.u64 	%rd1, [_Z28compute_action_probabilitiesPfS_i_param_0];
	ld.param.u64 	%rd2, [_Z28compute_action_probabilitiesPfS_i_param_1];
	ld.param.u32 	%r2, [_Z28compute_action_probabilitiesPfS_i_param_2];
	mov.u32 	%r3, %tid.x;
	mov.u32 	%r4, %ctaid.x;
	mov.u32 	%r5, %ntid.x;
	mad.lo.s32 	%r1, %r4, %r5, %r3;
	setp.ge.s32 	%p1, %r1, %r2;
	@%p1 bra 	$L__BB0_2;
	cvta.to.global.u64 	%rd3, %rd1;
	cvta.to.global.u64 	%rd4, %rd2;
	mul.wide.s32 	%rd5, %r1, 4;
	add.s64 	%rd6, %rd3, %rd5;
	ld.global.f32 	%f1, [%rd6];
	abs.f32 	%f2, %f1;
	mul.f32 	%f3, %f2, 0f4038AA3B;
	ex2.approx.ftz.f32 	%f4, %f3;
	add.f32 	%f5, %f4, 0f3F800000;
	rcp.approx.ftz.f32 	%f6, %f5;
	fma.rn.f32 	%f7, %f6, 0fC0000000, 0f3F800000;
	setp.ge.f32 	%p2, %f2, 0f41102CB4;
	selp.f32 	%f8, 0f3F800000, %f7, %p2;
	copysign.f32 	%f9, %f1, %f8;
	mul.f32 	%f10, %f1, %f1;
	fma.rn.f32 	%f11, %f10, 0f3C80F082, 0fBD563CAE;
	fma.rn.f32 	%f12, %f11, %f10, 0f3E085941;
	fma.rn.f32 	%f13, %f12, %f10, 0fBEAAA9ED;
	fma.rn.f32 	%f14, %f13, %f10, 0f00000000;
	fma.rn.f32 	%f15, %f14, %f1, %f1;
	setp.ge.f32 	%p3, %f2, 0f3F19999A;
	selp.f32 	%f16, %f9, %f15, %p3;
	add.s64 	%rd7, %rd4, %rd5;
	st.global.f32 	[%rd7], %f16;
$L__BB0_2:
	ret;

}


// ===== COMPILED SASS (sm_100) =====

	.target	sm_100

	.elftype	@"ET_EXEC"


//--------------------- .note.nv.tkinfo           --------------------------
	.section	.note.nv.tkinfo,"",@"SHT_NOTE"
	.sectionflags	@"SHF_NOTE_NV_TKINFO"
	.tkinfo
        /*0018*/ 	.word	0x00000002
        /*0030*/ 	.string	""
        /*0030*/ 	.string	"ptxas"
        /*0030*/ 	.string	"Cuda compilation tools, release 13.0, V13.0.88"
        /*0030*/ 	.string	"Build cuda_13.0.r13.0/compiler.36424714_0"
        /*0030*/ 	.string	"-arch sm_100 -m 64 "



//--------------------- .note.nv.cuinfo           --------------------------
	.section	.note.nv.cuinfo,"",@"SHT_NOTE"
	.sectionflags	@"SHF_NOTE_NV_CUINFO"
        /*0018*/ 	.short	0x0002
        /*001a*/ 	.short	0x0064
        /*001c*/ 	.short	0x0082
	.zero		2


//--------------------- .nv.info                  --------------------------
	.section	.nv.info,"",@"SHT_CUDA_INFO"
	.align	4


	//----- nvinfo : EIATTR_REGCOUNT
	.align		4
        /*0000*/ 	.byte	0x04, 0x2f
        /*0002*/ 	.short	(.L_1 - .L_0)
	.align		4
.L_0:
        /*0004*/ 	.word	index@(_Z28compute_action_probabilitiesPfS_i)
        /*0008*/ 	.word	0x0000000e


	//----- nvinfo : EIATTR_FRAME_SIZE
	.align		4
.L_1:
        /*000c*/ 	.byte	0x04, 0x11
        /*000e*/ 	.short	(.L_3 - .L_2)
	.align		4
.L_2:
        /*0010*/ 	.word	index@(_Z28compute_action_probabilitiesPfS_i)
        /*0014*/ 	.word	0x00000000


	//----- nvinfo : EIATTR_MIN_STACK_SIZE
	.align		4
.L_3:
        /*0018*/ 	.byte	0x04, 0x12
        /*001a*/ 	.short	(.L_5 - .L_4)
	.align		4
.L_4:
        /*001c*/ 	.word	index@(_Z28compute_action_probabilitiesPfS_i)
        /*0020*/ 	.word	0x00000000
.L_5:


//--------------------- .nv.compat                --------------------------
	.section	.nv.compat,"",@"SHT_CUDA_COMPAT_INFO"
	.align	4
        /*0000*/ 	.byte	0x02, 0x09, 0x00, 0x00, 0x02, 0x02, 0x01, 0x00, 0x02, 0x05, 0x05, 0x00, 0x03, 0x07, 0x01, 0x01
        /*0010*/ 	.byte	0x02, 0x03, 0x00, 0x00, 0x02, 0x06, 0x01, 0x00, 0x04, 0x0b, 0x08, 0x00, 0x01, 0x00, 0x00, 0x00
        /*0020*/ 	.byte	0x00, 0x00, 0x00, 0x00


//--------------------- .nv.info._Z28compute_action_probabilitiesPfS_i --------------------------
	.section	.nv.info._Z28compute_action_probabilitiesPfS_i,"",@"SHT_CUDA_INFO"
	.sectionflags	@""
	.align	4


	//----- nvinfo : EIATTR_CUDA_API_VERSION
	.align		4
        /*0000*/ 	.byte	0x04, 0x37
        /*0002*/ 	.short	(.L_7 - .L_6)
.L_6:
        /*0004*/ 	.word	0x00000082


	//----- nvinfo : EIATTR_KPARAM_INFO
	.align		4
.L_7:
        /*0008*/ 	.byte	0x04, 0x17
        /*000a*/ 	.short	(.L_9 - .L_8)
.L_8:
        /*000c*/ 	.word	0x00000000
        /*0010*/ 	.short	0x0002
        /*0012*/ 	.short	0x0010
        /*0014*/ 	.byte	0x00, 0xf0, 0x11, 0x00


	//----- nvinfo : EIATTR_KPARAM_INFO
	.align		4
.L_9:
        /*0018*/ 	.byte	0x04, 0x17
        /*001a*/ 	.short	(.L_11 - .L_10)
.L_10:
        /*001c*/ 	.word	0x00000000
        /*0020*/ 	.short	0x0001
        /*0022*/ 	.short	0x0008
        /*0024*/ 	.byte	0x00, 0xf5, 0x21, 0x00


	//----- nvinfo : EIATTR_KPARAM_INFO
	.align		4
.L_11:
        /*0028*/ 	.byte	0x04, 0x17
        /*002a*/ 	.short	(.L_13 - .L_12)
.L_12:
        /*002c*/ 	.word	0x00000000
        /*0030*/ 	.short	0x0000
        /*0032*/ 	.short	0x0000
        /*0034*/ 	.byte	0x00, 0xf5, 0x21, 0x00


	//----- nvinfo : EIATTR_SPARSE_MMA_MASK
	.align		4
.L_13:
        /*0038*/ 	.byte	0x03, 0x50
        /*003a*/ 	.short	0x0000


	//----- nvinfo : EIATTR_MAXREG_COUNT
	.align		4
        /*003c*/ 	.byte	0x03, 0x1b
        /*003e*/ 	.short	0x00ff


	//----- nvinfo : EIATTR_MERCURY_ISA_VERSION
	.align		4
        /*0040*/ 	.byte	0x03, 0x5f
        /*0042*/ 	.short	0x0101


	//----- nvinfo : EIATTR_VRC_CTA_INIT_COUNT
	.align		4
        /*0044*/ 	.byte	0x02, 0x4a
	.zero		1
	.zero		1


	//----- nvinfo : EIATTR_EXIT_INSTR_OFFSETS
	.align		4
        /*0048*/ 	.byte	0x04, 0x1c
        /*004a*/ 	.short	(.L_15 - .L_14)


	//   ....[0]....
.L_14:
        /*004c*/ 	.word	0x00000070


	//   ....[1]....
        /*0050*/ 	.word	0x00000200


	//----- nvinfo : EIATTR_CBANK_PARAM_SIZE
	.align		4
.L_15:
        /*0054*/ 	.byte	0x03, 0x19
        /*0056*/ 	.short	0x0014


	//----- nvinfo : EIATTR_PARAM_CBANK
	.align		4
        /*0058*/ 	.byte	0x04, 0x0a
        /*005a*/ 	.short	(.L_17 - .L_16)
	.align		4
.L_16:
        /*005c*/ 	.word	index@(.nv.constant0._Z28compute_action_probabilitiesPfS_i)
        /*0060*/ 	.short	0x0380
        /*0062*/ 	.short	0x0014


	//----- nvinfo : EIATTR_SW_WAR
	.align		4
.L_17:
        /*0064*/ 	.byte	0x04, 0x36
        /*0066*/ 	.short	(.L_19 - .L_18)
.L_18:
        /*0068*/ 	.word	0x00000008
.L_19:


//--------------------- .nv.callgraph             --------------------------
	.section	.nv.callgraph,"",@"SHT_CUDA_CALLGRAPH"
	.align	4
	.sectionentsize	8
	.align		4
        /*0000*/ 	.word	0x00000000
	.align		4
        /*0004*/ 	.word	0xffffffff
	.align		4
        /*0008*/ 	.word	0x00000000
	.align		4
        /*000c*/ 	.word	0xfffffffe
	.align		4
        /*0010*/ 	.word	0x00000000
	.align		4
        /*0014*/ 	.word	0xfffffffd
	.align		4
        /*0018*/ 	.word	0x00000000
	.align		4
        /*001c*/ 	.word	0xfffffffc


//--------------------- .text._Z28compute_action_probabilitiesPfS_i --------------------------
	.section	.text._Z28compute_action_probabilitiesPfS_i,"ax",@progbits
	.align	128
        .global         _Z28compute_action_probabilitiesPfS_i
        .type           _Z28compute_action_probabilitiesPfS_i,@function
        .size           _Z28compute_action_probabilitiesPfS_i,(.L_x_1 - _Z28compute_action_probabilitiesPfS_i)
        .other          _Z28compute_action_probabilitiesPfS_i,@"STO_CUDA_ENTRY STV_DEFAULT"
_Z28compute_action_probabilitiesPfS_i:
.text._Z28compute_action_probabilitiesPfS_i:
[----:B------:R-:W-:Y:S01]  /*0000*/  LDC R1, c[0x0][0x37c] ;  /* 0x0000df00ff017b82 */ /* 0x000fe20000000800 */
[----:B------:R-:W0:Y:S07]  /*0010*/  S2R R7, SR_TID.X ;  /* 0x0000000000077919 */ /* 0x000e2e0000002100 */
[----:B------:R-:W0:Y:S01]  /*0020*/  S2UR UR4, SR_CTAID.X ;  /* 0x00000000000479c3 */ /* 0x000e220000002500 */
[----:B------:R-:W1:Y:S07]  /*0030*/  LDCU UR5, c[0x0][0x390] ;  /* 0x00007200ff0577ac */ /* 0x000e6e0008000800 */
[----:B------:R-:W0:Y:S02]  /*0040*/  LDC R0, c[0x0][0x360] ;  /* 0x0000d800ff007b82 */ /* 0x000e240000000800 */
[----:B0-----:R-:W-:-:S05]  /*0050*/  IMAD R7, R0, UR4, R7 ;  /* 0x0000000400077c24 */ /* 0x001fca000f8e0207 */
[----:B-1----:R-:W-:-:S13]  /*0060*/  ISETP.GE.AND P0, PT, R7, UR5, PT ;  /* 0x0000000507007c0c */ /* 0x002fda000bf06270 */
[----:B------:R-:W-:Y:S05]  /*0070*/  @P0 EXIT ;  /* 0x000000000000094d */ /* 0x000fea0003800000 */
[----:B------:R-:W0:Y:S01]  /*0080*/  LDC.64 R2, c[0x0][0x380] ;  /* 0x0000e000ff027b82 */ /* 0x000e220000000a00 */
[----:B------:R-:W1:Y:S07]  /*0090*/  LDCU.64 UR4, c[0x0][0x358] ;  /* 0x00006b00ff0477ac */ /* 0x000e6e0008000a00 */
[----:B------:R-:W2:Y:S01]  /*00a0*/  LDC.64 R4, c[0x0][0x388] ;  /* 0x0000e200ff047b82 */ /* 0x000ea20000000a00 */
[----:B0-----:R-:W-:-:S05]  /*00b0*/  IMAD.WIDE R2, R7, 0x4, R2 ;  /* 0x0000000407027825 */ /* 0x001fca00078e0202 */
[----:B-1----:R2:W3:Y:S01]  /*00c0*/  LDG.E R6, desc[UR4][R2.64] ;  /* 0x0000000402067981 */ /* 0x0024e2000c1e1900 */
[----:B------:R-:W-:Y:S01]  /*00d0*/  MOV R10, 0x3c80f082 ;  /* 0x3c80f082000a7802 */ /* 0x000fe20000000f00 */
[----:B------:R-:W-:Y:S02]  /*00e0*/  HFMA2 R9, -RZ, RZ, 1.875, 0 ;  /* 0x3f800000ff097431 */ /* 0x000fe400000001ff */
[----:B--2---:R-:W-:-:S04]  /*00f0*/  IMAD.WIDE R2, R7, 0x4, R4 ;  /* 0x0000000407027825 */ /* 0x004fc800078e0204 */
[C---:B---3--:R-:W-:Y:S01]  /*0100*/  FMUL R0, |R6|.reuse, 2.8853900432586669922 ;  /* 0x4038aa3b06007820 */ /* 0x048fe20000400200 */
[C---:B------:R-:W-:Y:S01]  /*0110*/  FMUL R11, R6.reuse, R6 ;  /* 0x00000006060b7220 */ /* 0x040fe20000400000 */
[C---:B------:R-:W-:Y:S02]  /*0120*/  FSETP.GE.AND P1, PT, |R6|.reuse, 0.60000002384185791016, PT ;  /* 0x3f19999a0600780b */ /* 0x040fe40003f26200 */
[----:B------:R-:W-:Y:S01]  /*0130*/  FSETP.GE.AND P0, PT, |R6|, 9.010913848876953125, PT ;  /* 0x41102cb40600780b */ /* 0x000fe20003f06200 */
[C---:B------:R-:W-:Y:S01]  /*0140*/  FFMA R10, R11.reuse, R10, -0.052303962409496307373 ;  /* 0xbd563cae0b0a7423 */ /* 0x040fe2000000000a */
[----:B------:R-:W0:Y:S02]  /*0150*/  MUFU.EX2 R0, R0 ;  /* 0x0000000000007308 */ /* 0x000e240000000800 */
[----:B0-----:R-:W-:Y:S01]  /*0160*/  FADD R8, R0, 1 ;  /* 0x3f80000000087421 */ /* 0x001fe20000000000 */
[----:B------:R-:W-:-:S04]  /*0170*/  FFMA R0, R11, R10, 0.1331529766321182251 ;  /* 0x3e0859410b007423 */ /* 0x000fc8000000000a */
[C---:B------:R-:W-:Y:S01]  /*0180*/  FFMA R0, R11.reuse, R0, -0.33332768082618713379 ;  /* 0xbeaaa9ed0b007423 */ /* 0x040fe20000000000 */
[----:B------:R-:W0:Y:S03]  /*0190*/  MUFU.RCP R8, R8 ;  /* 0x0000000800087308 */ /* 0x000e260000001000 */
[----:B------:R-:W-:Y:S01]  /*01a0*/  FFMA R11, R11, R0, RZ ;  /* 0x000000000b0b7223 */ /* 0x000fe200000000ff */
[----:B0-----:R-:W-:-:S05]  /*01b0*/  FFMA R9, R8, -2, R9 ;  /* 0xc000000008097823 */ /* 0x001fca0000000009 */
[----:B------:R-:W-:-:S04]  /*01c0*/  FSEL R9, R9, 1, !P0 ;  /* 0x3f80000009097808 */ /* 0x000fc80004000000 */
[--C-:B------:R-:W-:Y:S01]  /*01d0*/  LOP3.LUT R9, R9, 0x80000000, R6.reuse, 0xb8, !PT ;  /* 0x8000000009097812 */ /* 0x100fe200078eb806 */
[----:B------:R-:W-:-:S05]  /*01e0*/  @!P1 FFMA R9, R6, R11, R6 ;  /* 0x0000000b06099223 */ /* 0x000fca0000000006 */
[----:B------:R-:W-:Y:S01]  /*01f0*/  STG.E desc[UR4][R2.64], R9 ;  /* 0x0000000902007986 */ /* 0x000fe2000c101904 */
[----:B------:R-:W-:Y:S05]  /*0200*/  EXIT ;  /* 0x000000000000794d */ /* 0x000fea0003800000 */
.L_x_0:
[----:B------:R-:W-:-:S00]  /*0210*/  BRA `(.L_x_0) ;  /* 0xfffffffc00fc7947 */ /* 0x000fc0000383ffff */
[----:B------:R-:W-:-:S00]  /*0220*/  NOP ;  /* 0x0000000000007918 */ /* 0x000fc00000000000 */
        /* <DEDUP_REMOVED lines=13> */
.L_x_1:


//--------------------- .nv.shared.reserved.0     --------------------------
	.section	.nv.shared.reserved.0,"aw",@nobits
	.weak		__nv_reservedSMEM_offset_0_alias
	.size		__nv_reservedSMEM_offset_0_alias, 0, 64
	.other		__nv_reservedSMEM_offset_0_alias,@"STO_CUDA_RESERVED_SHARED STV_DEFAULT"
__nv_reservedSMEM_offset_0_alias:
	.zero		0
	.zero		64


//--------------------- .nv.constant0._Z28compute_action_probabilitiesPfS_i --------------------------
	.section	.nv.constant0._Z28compute_action_probabilitiesPfS_i,"a",@progbits
	.sectionflags	@""
	.align	4
.nv.constant0._Z28compute_action_probabilitiesPfS_i:
	.zero		916


//--------------------- SYMBOLS --------------------------

	.type		.nv.reservedSmem.offset0,@object
	.size		.nv.reservedSmem.offset0,0x4
